//
// Generated by NVIDIA NVVM Compiler
//
// Compiler Build ID: CL-36424714
// Cuda compilation tools, release 13.0, V13.0.88
// Based on NVVM 20.0.0
//

.version 9.0
.target sm_100
.address_size 64

	// .globl	_Z18fast_cosine_kernelPiS_Pfii

.visible .entry _Z18fast_cosine_kernelPiS_Pfii(
	.param .u64 .ptr .align 1 _Z18fast_cosine_kernelPiS_Pfii_param_0,
	.param .u64 .ptr .align 1 _Z18fast_cosine_kernelPiS_Pfii_param_1,
	.param .u64 .ptr .align 1 _Z18fast_cosine_kernelPiS_Pfii_param_2,
	.param .u32 _Z18fast_cosine_kernelPiS_Pfii_param_3,
	.param .u32 _Z18fast_cosine_kernelPiS_Pfii_param_4
)
{
	.reg .pred 	%p<8>;
	.reg .b32 	%r<39>;
	.reg .b32 	%f<67>;
	.reg .b64 	%rd<25>;

	ld.param.u64 	%rd11, [_Z18fast_cosine_kernelPiS_Pfii_param_0];
	ld.param.u64 	%rd12, [_Z18fast_cosine_kernelPiS_Pfii_param_1];
	ld.param.u64 	%rd13, [_Z18fast_cosine_kernelPiS_Pfii_param_2];
	ld.param.u32 	%r18, [_Z18fast_cosine_kernelPiS_Pfii_param_3];
	ld.param.u32 	%r17, [_Z18fast_cosine_kernelPiS_Pfii_param_4];
	cvta.to.global.u64 	%rd1, %rd12;
	cvta.to.global.u64 	%rd2, %rd11;
	cvta.to.global.u64 	%rd3, %rd13;
	mov.u32 	%r19, %ctaid.x;
	mov.u32 	%r20, %ntid.x;
	mov.u32 	%r21, %tid.x;
	mad.lo.s32 	%r1, %r19, %r20, %r21;
	setp.ge.s32 	%p1, %r1, %r18;
	@%p1 bra 	$L__BB0_11;
	setp.lt.s32 	%p2, %r17, 1;
	mov.f32 	%f64, 0f00000000;
	mov.f32 	%f65, %f64;
	mov.f32 	%f66, %f64;
	@%p2 bra 	$L__BB0_8;
	mul.lo.s32 	%r2, %r17, %r1;
	and.b32  	%r3, %r17, 3;
	setp.lt.u32 	%p3, %r17, 4;
	mov.f32 	%f66, 0f00000000;
	mov.b32 	%r36, 0;
	mov.f32 	%f65, %f66;
	mov.f32 	%f64, %f66;
	@%p3 bra 	$L__BB0_5;
	and.b32  	%r36, %r17, 2147483644;
	neg.s32 	%r35, %r36;
	add.s64 	%rd4, %rd2, 8;
	add.s64 	%rd23, %rd1, 8;
	mov.f32 	%f66, 0f00000000;
	mov.u32 	%r34, %r2;
$L__BB0_4:
	.pragma "nounroll";
	mul.wide.s32 	%rd14, %r34, 4;
	add.s64 	%rd15, %rd4, %rd14;
	ld.global.u32 	%r23, [%rd15+-8];
	cvt.rn.f32.s32 	%f26, %r23;
	ld.global.u32 	%r24, [%rd23+-8];
	cvt.rn.f32.s32 	%f27, %r24;
	fma.rn.f32 	%f28, %f26, %f27, %f64;
	fma.rn.f32 	%f29, %f26, %f26, %f65;
	fma.rn.f32 	%f30, %f27, %f27, %f66;
	ld.global.u32 	%r25, [%rd15+-4];
	cvt.rn.f32.s32 	%f31, %r25;
	ld.global.u32 	%r26, [%rd23+-4];
	cvt.rn.f32.s32 	%f32, %r26;
	fma.rn.f32 	%f33, %f31, %f32, %f28;
	fma.rn.f32 	%f34, %f31, %f31, %f29;
	fma.rn.f32 	%f35, %f32, %f32, %f30;
	ld.global.u32 	%r27, [%rd15];
	cvt.rn.f32.s32 	%f36, %r27;
	ld.global.u32 	%r28, [%rd23];
	cvt.rn.f32.s32 	%f37, %r28;
	fma.rn.f32 	%f38, %f36, %f37, %f33;
	fma.rn.f32 	%f39, %f36, %f36, %f34;
	fma.rn.f32 	%f40, %f37, %f37, %f35;
	ld.global.u32 	%r29, [%rd15+4];
	cvt.rn.f32.s32 	%f41, %r29;
	ld.global.u32 	%r30, [%rd23+4];
	cvt.rn.f32.s32 	%f42, %r30;
	fma.rn.f32 	%f64, %f41, %f42, %f38;
	fma.rn.f32 	%f65, %f41, %f41, %f39;
	fma.rn.f32 	%f66, %f42, %f42, %f40;
	add.s32 	%r35, %r35, 4;
	add.s32 	%r34, %r34, 4;
	add.s64 	%rd23, %rd23, 16;
	setp.ne.s32 	%p4, %r35, 0;
	@%p4 bra 	$L__BB0_4;
$L__BB0_5:
	setp.eq.s32 	%p5, %r3, 0;
	@%p5 bra 	$L__BB0_8;
	mul.wide.u32 	%rd16, %r36, 4;
	add.s64 	%rd24, %rd1, %rd16;
	add.s32 	%r38, %r36, %r2;
	neg.s32 	%r37, %r3;
$L__BB0_7:
	.pragma "nounroll";
	mul.wide.s32 	%rd17, %r38, 4;
	add.s64 	%rd18, %rd2, %rd17;
	ld.global.u32 	%r31, [%rd18];
	cvt.rn.f32.s32 	%f43, %r31;
	ld.global.u32 	%r32, [%rd24];
	cvt.rn.f32.s32 	%f44, %r32;
	fma.rn.f32 	%f64, %f43, %f44, %f64;
	fma.rn.f32 	%f65, %f43, %f43, %f65;
	fma.rn.f32 	%f66, %f44, %f44, %f66;
	add.s64 	%rd24, %rd24, 4;
	add.s32 	%r38, %r38, 1;
	add.s32 	%r37, %r37, 1;
	setp.ne.s32 	%p6, %r37, 0;
	@%p6 bra 	$L__BB0_7;
$L__BB0_8:
	min.f32 	%f45, %f65, %f66;
	setp.gtu.f32 	%p7, %f45, 0f00000000;
	@%p7 bra 	$L__BB0_10;
	mul.wide.s32 	%rd21, %r1, 4;
	add.s64 	%rd22, %rd3, %rd21;
	mov.b32 	%r33, -1082130432;
	st.global.u32 	[%rd22], %r33;
	bra.uni 	$L__BB0_11;
$L__BB0_10:
	rsqrt.approx.f32 	%f46, %f65;
	rsqrt.approx.f32 	%f47, %f66;
	mul.f32 	%f48, %f64, %f46;
	mul.f32 	%f49, %f48, %f47;
	mul.wide.s32 	%rd19, %r1, 4;
	add.s64 	%rd20, %rd3, %rd19;
	max.f32 	%f50, %f49, 0fBF800000;
	min.f32 	%f51, %f50, 0f3F800000;
	st.global.f32 	[%rd20], %f51;
$L__BB0_11:
	ret;

}
	// .globl	_Z19batch_cosine_kernelPiS_Pfiii
.visible .entry _Z19batch_cosine_kernelPiS_Pfiii(
	.param .u64 .ptr .align 1 _Z19batch_cosine_kernelPiS_Pfiii_param_0,
	.param .u64 .ptr .align 1 _Z19batch_cosine_kernelPiS_Pfiii_param_1,
	.param .u64 .ptr .align 1 _Z19batch_cosine_kernelPiS_Pfiii_param_2,
	.param .u32 _Z19batch_cosine_kernelPiS_Pfiii_param_3,
	.param .u32 _Z19batch_cosine_kernelPiS_Pfiii_param_4,
	.param .u32 _Z19batch_cosine_kernelPiS_Pfiii_param_5
)
{
	.reg .pred 	%p<10>;
	.reg .b32 	%r<44>;
	.reg .b32 	%f<67>;
	.reg .b64 	%rd<30>;

	ld.param.u64 	%rd12, [_Z19batch_cosine_kernelPiS_Pfiii_param_0];
	ld.param.u64 	%rd13, [_Z19batch_cosine_kernelPiS_Pfiii_param_1];
	ld.param.u64 	%rd14, [_Z19batch_cosine_kernelPiS_Pfiii_param_2];
	ld.param.u32 	%r18, [_Z19batch_cosine_kernelPiS_Pfiii_param_3];
	ld.param.u32 	%r19, [_Z19batch_cosine_kernelPiS_Pfiii_param_4];
	ld.param.u32 	%r20, [_Z19batch_cosine_kernelPiS_Pfiii_param_5];
	cvta.to.global.u64 	%rd1, %rd13;
	cvta.to.global.u64 	%rd2, %rd12;
	cvta.to.global.u64 	%rd3, %rd14;
	mov.u32 	%r21, %ctaid.x;
	mov.u32 	%r22, %ntid.x;
	mov.u32 	%r23, %tid.x;
	mad.lo.s32 	%r1, %r21, %r22, %r23;
	mov.u32 	%r2, %ctaid.y;
	setp.ge.s32 	%p1, %r1, %r18;
	setp.ge.s32 	%p2, %r2, %r20;
	or.pred  	%p3, %p1, %p2;
	@%p3 bra 	$L__BB1_11;
	mul.lo.s32 	%r24, %r19, %r2;
	cvt.s64.s32 	%rd4, %r24;
	setp.lt.s32 	%p4, %r19, 1;
	mov.f32 	%f64, 0f00000000;
	mov.f32 	%f65, %f64;
	mov.f32 	%f66, %f64;
	@%p4 bra 	$L__BB1_8;
	mul.lo.s32 	%r3, %r19, %r1;
	and.b32  	%r4, %r19, 3;
	setp.lt.u32 	%p5, %r19, 4;
	mov.f32 	%f66, 0f00000000;
	mov.b32 	%r41, 0;
	mov.f32 	%f65, %f66;
	mov.f32 	%f64, %f66;
	@%p5 bra 	$L__BB1_5;
	and.b32  	%r41, %r19, 2147483644;
	neg.s32 	%r40, %r41;
	add.s64 	%rd5, %rd2, 8;
	shl.b64 	%rd15, %rd4, 2;
	add.s64 	%rd16, %rd15, %rd1;
	add.s64 	%rd28, %rd16, 8;
	mov.f32 	%f66, 0f00000000;
	mov.u32 	%r39, %r3;
$L__BB1_4:
	.pragma "nounroll";
	mul.wide.s32 	%rd17, %r39, 4;
	add.s64 	%rd18, %rd5, %rd17;
	ld.global.u32 	%r26, [%rd18+-8];
	cvt.rn.f32.s32 	%f26, %r26;
	ld.global.u32 	%r27, [%rd28+-8];
	cvt.rn.f32.s32 	%f27, %r27;
	fma.rn.f32 	%f28, %f26, %f27, %f64;
	fma.rn.f32 	%f29, %f26, %f26, %f65;
	fma.rn.f32 	%f30, %f27, %f27, %f66;
	ld.global.u32 	%r28, [%rd18+-4];
	cvt.rn.f32.s32 	%f31, %r28;
	ld.global.u32 	%r29, [%rd28+-4];
	cvt.rn.f32.s32 	%f32, %r29;
	fma.rn.f32 	%f33, %f31, %f32, %f28;
	fma.rn.f32 	%f34, %f31, %f31, %f29;
	fma.rn.f32 	%f35, %f32, %f32, %f30;
	ld.global.u32 	%r30, [%rd18];
	cvt.rn.f32.s32 	%f36, %r30;
	ld.global.u32 	%r31, [%rd28];
	cvt.rn.f32.s32 	%f37, %r31;
	fma.rn.f32 	%f38, %f36, %f37, %f33;
	fma.rn.f32 	%f39, %f36, %f36, %f34;
	fma.rn.f32 	%f40, %f37, %f37, %f35;
	ld.global.u32 	%r32, [%rd18+4];
	cvt.rn.f32.s32 	%f41, %r32;
	ld.global.u32 	%r33, [%rd28+4];
	cvt.rn.f32.s32 	%f42, %r33;
	fma.rn.f32 	%f64, %f41, %f42, %f38;
	fma.rn.f32 	%f65, %f41, %f41, %f39;
	fma.rn.f32 	%f66, %f42, %f42, %f40;
	add.s32 	%r40, %r40, 4;
	add.s32 	%r39, %r39, 4;
	add.s64 	%rd28, %rd28, 16;
	setp.ne.s32 	%p6, %r40, 0;
	@%p6 bra 	$L__BB1_4;
$L__BB1_5:
	setp.eq.s32 	%p7, %r4, 0;
	@%p7 bra 	$L__BB1_8;
	cvt.u64.u32 	%rd19, %r41;
	add.s64 	%rd20, %rd4, %rd19;
	shl.b64 	%rd21, %rd20, 2;
	add.s64 	%rd29, %rd1, %rd21;
	add.s32 	%r43, %r41, %r3;
	neg.s32 	%r42, %r4;
$L__BB1_7:
	.pragma "nounroll";
	mul.wide.s32 	%rd22, %r43, 4;
	add.s64 	%rd23, %rd2, %rd22;
	ld.global.u32 	%r34, [%rd23];
	cvt.rn.f32.s32 	%f43, %r34;
	ld.global.u32 	%r35, [%rd29];
	cvt.rn.f32.s32 	%f44, %r35;
	fma.rn.f32 	%f64, %f43, %f44, %f64;
	fma.rn.f32 	%f65, %f43, %f43, %f65;
	fma.rn.f32 	%f66, %f44, %f44, %f66;
	add.s64 	%rd29, %rd29, 4;
	add.s32 	%r43, %r43, 1;
	add.s32 	%r42, %r42, 1;
	setp.ne.s32 	%p8, %r42, 0;
	@%p8 bra 	$L__BB1_7;
$L__BB1_8:
	min.f32 	%f45, %f65, %f66;
	setp.gtu.f32 	%p9, %f45, 0f00000000;
	@%p9 bra 	$L__BB1_10;
	mad.lo.s32 	%r37, %r18, %r2, %r1;
	mul.wide.s32 	%rd26, %r37, 4;
	add.s64 	%rd27, %rd3, %rd26;
	mov.b32 	%r38, -1082130432;
	st.global.u32 	[%rd27], %r38;
	bra.uni 	$L__BB1_11;
$L__BB1_10:
	rsqrt.approx.f32 	%f46, %f65;
	rsqrt.approx.f32 	%f47, %f66;
	mul.f32 	%f48, %f64, %f46;
	mul.f32 	%f49, %f48, %f47;
	mad.lo.s32 	%r36, %r18, %r2, %r1;
	mul.wide.s32 	%rd24, %r36, 4;
	add.s64 	%rd25, %rd3, %rd24;
	max.f32 	%f50, %f49, 0fBF800000;
	min.f32 	%f51, %f50, 0f3F800000;
	st.global.f32 	[%rd25], %f51;
$L__BB1_11:
	ret;

}


// ===== COMPILED SASS (sm_100) =====

	.target	sm_100

	.elftype	@"ET_EXEC"


//--------------------- .note.nv.tkinfo           --------------------------
	.section	.note.nv.tkinfo,"",@"SHT_NOTE"
	.sectionflags	@"SHF_NOTE_NV_TKINFO"
	.tkinfo
        /*0018*/ 	.word	0x00000002
        /*0030*/ 	.string	""
        /*0030*/ 	.string	"ptxas"
        /*0030*/ 	.string	"Cuda compilation tools, release 13.0, V13.0.88"
        /*0030*/ 	.string	"Build cuda_13.0.r13.0/compiler.36424714_0"
        /*0030*/ 	.string	"-arch sm_100 -m 64 "



//--------------------- .note.nv.cuinfo           --------------------------
	.section	.note.nv.cuinfo,"",@"SHT_NOTE"
	.sectionflags	@"SHF_NOTE_NV_CUINFO"
        /*0018*/ 	.short	0x0002
        /*001a*/ 	.short	0x0064
        /*001c*/ 	.short	0x0082
	.zero		2


//--------------------- .nv.info                  --------------------------
	.section	.nv.info,"",@"SHT_CUDA_INFO"
	.align	4


	//----- nvinfo : EIATTR_REGCOUNT
	.align		4
        /*0000*/ 	.byte	0x04, 0x2f
        /*0002*/ 	.short	(.L_1 - .L_0)
	.align		4
.L_0:
        /*0004*/ 	.word	index@(_Z18fast_cosine_kernelPiS_Pfii)
        /*0008*/ 	.word	0x00000016


	//----- nvinfo : EIATTR_FRAME_SIZE
	.align		4
.L_1:
        /*000c*/ 	.byte	0x04, 0x11
        /*000e*/ 	.short	(.L_3 - .L_2)
	.align		4
.L_2:
        /*0010*/ 	.word	index@(_Z18fast_cosine_kernelPiS_Pfii)
        /*0014*/ 	.word	0x00000000


	//----- nvinfo : EIATTR_REGCOUNT
	.align		4
.L_3:
        /*0018*/ 	.byte	0x04, 0x2f
        /*001a*/ 	.short	(.L_5 - .L_4)
	.align		4
.L_4:
        /*001c*/ 	.word	index@(_Z19batch_cosine_kernelPiS_Pfiii)
        /*0020*/ 	.word	0x00000017


	//----- nvinfo : EIATTR_FRAME_SIZE
	.align		4
.L_5:
        /*0024*/ 	.byte	0x04, 0x11
        /*0026*/ 	.short	(.L_7 - .L_6)
	.align		4
.L_6:
        /*0028*/ 	.word	index@(_Z19batch_cosine_kernelPiS_Pfiii)
        /*002c*/ 	.word	0x00000000


	//----- nvinfo : EIATTR_MIN_STACK_SIZE
	.align		4
.L_7:
        /*0030*/ 	.byte	0x04, 0x12
        /*0032*/ 	.short	(.L_9 - .L_8)
	.align		4
.L_8:
        /*0034*/ 	.word	index@(_Z19batch_cosine_kernelPiS_Pfiii)
        /*0038*/ 	.word	0x00000000


	//----- nvinfo : EIATTR_MIN_STACK_SIZE
	.align		4
.L_9:
        /*003c*/ 	.byte	0x04, 0x12
        /*003e*/ 	.short	(.L_11 - .L_10)
	.align		4
.L_10:
        /*0040*/ 	.word	index@(_Z18fast_cosine_kernelPiS_Pfii)
        /*0044*/ 	.word	0x00000000
.L_11:


//--------------------- .nv.compat                --------------------------
	.section	.nv.compat,"",@"SHT_CUDA_COMPAT_INFO"
	.align	4
        /*0000*/ 	.byte	0x02, 0x09, 0x00, 0x00, 0x02, 0x02, 0x01, 0x00, 0x02, 0x05, 0x05, 0x00, 0x03, 0x07, 0x01, 0x01
        /*0010*/ 	.byte	0x02, 0x03, 0x00, 0x00, 0x02, 0x06, 0x01, 0x00, 0x04, 0x0b, 0x08, 0x00, 0x01, 0x00, 0x00, 0x00
        /*0020*/ 	.byte	0x00, 0x00, 0x00, 0x00


//--------------------- .nv.info._Z19batch_cosine_kernelPiS_Pfiii --------------------------
	.section	.nv.info._Z19batch_cosine_kernelPiS_Pfiii,"",@"SHT_CUDA_INFO"
	.sectionflags	@""
	.align	4


	//----- nvinfo : EIATTR_CUDA_API_VERSION
	.align		4
        /*0000*/ 	.byte	0x04, 0x37
        /*0002*/ 	.short	(.L_13 - .L_12)
.L_12:
        /*0004*/ 	.word	0x00000082


	//----- nvinfo : EIATTR_KPARAM_INFO
	.align		4
.L_13:
        /*0008*/ 	.byte	0x04, 0x17
        /*000a*/ 	.short	(.L_15 - .L_14)
.L_14:
        /*000c*/ 	.word	0x00000000
        /*0010*/ 	.short	0x0005
        /*0012*/ 	.short	0x0020
        /*0014*/ 	.byte	0x00, 0xf0, 0x11, 0x00


	//----- nvinfo : EIATTR_KPARAM_INFO
	.align		4
.L_15:
        /*0018*/ 	.byte	0x04, 0x17
        /*001a*/ 	.short	(.L_17 - .L_16)
.L_16:
        /*001c*/ 	.word	0x00000000
        /*0020*/ 	.short	0x0004
        /*0022*/ 	.short	0x001c
        /*0024*/ 	.byte	0x00, 0xf0, 0x11, 0x00


	//----- nvinfo : EIATTR_KPARAM_INFO
	.align		4
.L_17:
        /*0028*/ 	.byte	0x04, 0x17
        /*002a*/ 	.short	(.L_19 - .L_18)
.L_18:
        /*002c*/ 	.word	0x00000000
        /*0030*/ 	.short	0x0003
        /*0032*/ 	.short	0x0018
        /*0034*/ 	.byte	0x00, 0xf0, 0x11, 0x00


	//----- nvinfo : EIATTR_KPARAM_INFO
	.align		4
.L_19:
        /*0038*/ 	.byte	0x04, 0x17
        /*003a*/ 	.short	(.L_21 - .L_20)
.L_20:
        /*003c*/ 	.word	0x00000000
        /*0040*/ 	.short	0x0002
        /*0042*/ 	.short	0x0010
        /*0044*/ 	.byte	0x00, 0xf5, 0x21, 0x00


	//----- nvinfo : EIATTR_KPARAM_INFO
	.align		4
.L_21:
        /*0048*/ 	.byte	0x04, 0x17
        /*004a*/ 	.short	(.L_23 - .L_22)
.L_22:
        /*004c*/ 	.word	0x00000000
        /*0050*/ 	.short	0x0001
        /*0052*/ 	.short	0x0008
        /*0054*/ 	.byte	0x00, 0xf5, 0x21, 0x00


	//----- nvinfo : EIATTR_KPARAM_INFO
	.align		4
.L_23:
        /*0058*/ 	.byte	0x04, 0x17
        /*005a*/ 	.short	(.L_25 - .L_24)
.L_24:
        /*005c*/ 	.word	0x00000000
        /*0060*/ 	.short	0x0000
        /*0062*/ 	.short	0x0000
        /*0064*/ 	.byte	0x00, 0xf5, 0x21, 0x00


	//----- nvinfo : EIATTR_SPARSE_MMA_MASK
	.align		4
.L_25:
        /*0068*/ 	.byte	0x03, 0x50
        /*006a*/ 	.short	0x0000


	//----- nvinfo : EIATTR_MAXREG_COUNT
	.align		4
        /*006c*/ 	.byte	0x03, 0x1b
        /*006e*/ 	.short	0x00ff


	//----- nvinfo : EIATTR_MERCURY_ISA_VERSION
	.align		4
        /*0070*/ 	.byte	0x03, 0x5f
        /*0072*/ 	.short	0x0101


	//----- nvinfo : EIATTR_VRC_CTA_INIT_COUNT
	.align		4
        /*0074*/ 	.byte	0x02, 0x4a
	.zero		1
	.zero		1


	//----- nvinfo : EIATTR_EXIT_INSTR_OFFSETS
	.align		4
        /*0078*/ 	.byte	0x04, 0x1c
        /*007a*/ 	.short	(.L_27 - .L_26)


	//   ....[0]....
.L_26:
        /*007c*/ 	.word	0x000000a0


	//   ....[1]....
        /*0080*/ 	.word	0x000006e0


	//   ....[2]....
        /*0084*/ 	.word	0x000007f0


	//----- nvinfo : EIATTR_CBANK_PARAM_SIZE
	.align		4
.L_27:
        /*0088*/ 	.byte	0x03, 0x19
        /*008a*/ 	.short	0x0024


	//----- nvinfo : EIATTR_PARAM_CBANK
	.align		4
        /*008c*/ 	.byte	0x04, 0x0a
        /*008e*/ 	.short	(.L_29 - .L_28)
	.align		4
.L_28:
        /*0090*/ 	.word	index@(.nv.constant0._Z19batch_cosine_kernelPiS_Pfiii)
        /*0094*/ 	.short	0x0380
        /*0096*/ 	.short	0x0024


	//----- nvinfo : EIATTR_SW_WAR
	.align		4
.L_29:
        /*0098*/ 	.byte	0x04, 0x36
        /*009a*/ 	.short	(.L_31 - .L_30)
.L_30:
        /*009c*/ 	.word	0x00000008
.L_31:


//--------------------- .nv.info._Z18fast_cosine_kernelPiS_Pfii --------------------------
	.section	.nv.info._Z18fast_cosine_kernelPiS_Pfii,"",@"SHT_CUDA_INFO"
	.sectionflags	@""
	.align	4


	//----- nvinfo : EIATTR_CUDA_API_VERSION
	.align		4
        /*0000*/ 	.byte	0x04, 0x37
        /*0002*/ 	.short	(.L_33 - .L_32)
.L_32:
        /*0004*/ 	.word	0x00000082


	//----- nvinfo : EIATTR_KPARAM_INFO
	.align		4
.L_33:
        /*0008*/ 	.byte	0x04, 0x17
        /*000a*/ 	.short	(.L_35 - .L_34)
.L_34:
        /*000c*/ 	.word	0x00000000
        /*0010*/ 	.short	0x0004
        /*0012*/ 	.short	0x001c
        /*0014*/ 	.byte	0x00, 0xf0, 0x11, 0x00


	//----- nvinfo : EIATTR_KPARAM_INFO
	.align		4
.L_35:
        /*0018*/ 	.byte	0x04, 0x17
        /*001a*/ 	.short	(.L_37 - .L_36)
.L_36:
        /*001c*/ 	.word	0x00000000
        /*0020*/ 	.short	0x0003
        /*0022*/ 	.short	0x0018
        /*0024*/ 	.byte	0x00, 0xf0, 0x11, 0x00


	//----- nvinfo : EIATTR_KPARAM_INFO
	.align		4
.L_37:
        /*0028*/ 	.byte	0x04, 0x17
        /*002a*/ 	.short	(.L_39 - .L_38)
.L_38:
        /*002c*/ 	.word	0x00000000
        /*0030*/ 	.short	0x0002
        /*0032*/ 	.short	0x0010
        /*0034*/ 	.byte	0x00, 0xf5, 0x21, 0x00


	//----- nvinfo : EIATTR_KPARAM_INFO
	.align		4
.L_39:
        /*0038*/ 	.byte	0x04, 0x17
        /*003a*/ 	.short	(.L_41 - .L_40)
.L_40:
        /*003c*/ 	.word	0x00000000
        /*0040*/ 	.short	0x0001
        /*0042*/ 	.short	0x0008
        /*0044*/ 	.byte	0x00, 0xf5, 0x21, 0x00


	//----- nvinfo : EIATTR_KPARAM_INFO
	.align		4
.L_41:
        /*0048*/ 	.byte	0x04, 0x17
        /*004a*/ 	.short	(.L_43 - .L_42)
.L_42:
        /*004c*/ 	.word	0x00000000
        /*0050*/ 	.short	0x0000
        /*0052*/ 	.short	0x0000
        /*0054*/ 	.byte	0x00, 0xf5, 0x21, 0x00


	//----- nvinfo : EIATTR_SPARSE_MMA_MASK
	.align		4
.L_43:
        /*0058*/ 	.byte	0x03, 0x50
        /*005a*/ 	.short	0x0000


	//----- nvinfo : EIATTR_MAXREG_COUNT
	.align		4
        /*005c*/ 	.byte	0x03, 0x1b
        /*005e*/ 	.short	0x00ff


	//----- nvinfo : EIATTR_MERCURY_ISA_VERSION
	.align		4
        /*0060*/ 	.byte	0x03, 0x5f
        /*0062*/ 	.short	0x0101


	//----- nvinfo : EIATTR_VRC_CTA_INIT_COUNT
	.align		4
        /*0064*/ 	.byte	0x02, 0x4a
	.zero		1
	.zero		1


	//----- nvinfo : EIATTR_EXIT_INSTR_OFFSETS
	.align		4
        /*0068*/ 	.byte	0x04, 0x1c
        /*006a*/ 	.short	(.L_45 - .L_44)


	//   ....[0]....
.L_44:
        /*006c*/ 	.word	0x00000070


	//   ....[1]....
        /*0070*/ 	.word	0x00000640


	//   ....[2]....
        /*0074*/ 	.word	0x00000740


	//----- nvinfo : EIATTR_CBANK_PARAM_SIZE
	.align		4
.L_45:
        /*0078*/ 	.byte	0x03, 0x19
        /*007a*/ 	.short	0x0020


	//----- nvinfo : EIATTR_PARAM_CBANK
	.align		4
        /*007c*/ 	.byte	0x04, 0x0a
        /*007e*/ 	.short	(.L_47 - .L_46)
	.align		4
.L_46:
        /*0080*/ 	.word	index@(.nv.constant0._Z18fast_cosine_kernelPiS_Pfii)
        /*0084*/ 	.short	0x0380
        /*0086*/ 	.short	0x0020


	//----- nvinfo : EIATTR_SW_WAR
	.align		4
.L_47:
        /*0088*/ 	.byte	0x04, 0x36
        /*008a*/ 	.short	(.L_49 - .L_48)
.L_48:
        /*008c*/ 	.word	0x00000008
.L_49:


//--------------------- .nv.callgraph             --------------------------
	.section	.nv.callgraph,"",@"SHT_CUDA_CALLGRAPH"
	.align	4
	.sectionentsize	8
	.align		4
        /*0000*/ 	.word	0x00000000
	.align		4
        /*0004*/ 	.word	0xffffffff
	.align		4
        /*0008*/ 	.word	0x00000000
	.align		4
        /*000c*/ 	.word	0xfffffffe
	.align		4
        /*0010*/ 	.word	0x00000000
	.align		4
        /*0014*/ 	.word	0xfffffffd
	.align		4
        /*0018*/ 	.word	0x00000000
	.align		4
        /*001c*/ 	.word	0xfffffffc


//--------------------- .text._Z19batch_cosine_kernelPiS_Pfiii --------------------------
	.section	.text._Z19batch_cosine_kernelPiS_Pfiii,"ax",@progbits
	.align	128
        .global         _Z19batch_cosine_kernelPiS_Pfiii
        .type           _Z19batch_cosine_kernelPiS_Pfiii,@function
        .size           _Z19batch_cosine_kernelPiS_Pfiii,(.L_x_10 - _Z19batch_cosine_kernelPiS_Pfiii)
        .other          _Z19batch_cosine_kernelPiS_Pfiii,@"STO_CUDA_ENTRY STV_DEFAULT"
_Z19batch_cosine_kernelPiS_Pfiii:
.text._Z19batch_cosine_kernelPiS_Pfiii:
[----:B------:R-:W-:Y:S01]  /*0000*/  LDC R1, c[0x0][0x37c] ;  /* 0x0000df00ff017b82 */ /* 0x000fe20000000800 */
[----:B------:R-:W0:Y:S07]  /*0010*/  S2R R5, SR_TID.X ;  /* 0x0000000000057919 */ /* 0x000e2e0000002100 */
[----:B------:R-:W0:Y:S08]  /*0020*/  S2UR UR4, SR_CTAID.X ;  /* 0x00000000000479c3 */ /* 0x000e300000002500 */
[----:B------:R-:W0:Y:S08]  /*0030*/  LDC R0, c[0x0][0x360] ;  /* 0x0000d800ff007b82 */ /* 0x000e300000000800 */
[----:B------:R-:W1:Y:S08]  /*0040*/  S2UR UR16, SR_CTAID.Y ;  /* 0x00000000001079c3 */ /* 0x000e700000002600 */
[----:B------:R-:W1:Y:S08]  /*0050*/  LDC R2, c[0x0][0x3a0] ;  /* 0x0000e800ff027b82 */ /* 0x000e700000000800 */
[----:B------:R-:W2:Y:S01]  /*0060*/  LDC R3, c[0x0][0x398] ;  /* 0x0000e600ff037b82 */ /* 0x000ea20000000800 */
[----:B0-----:R-:W-:Y:S01]  /*0070*/  IMAD R0, R0, UR4, R5 ;  /* 0x0000000400007c24 */ /* 0x001fe2000f8e0205 */
[----:B-1----:R-:W-:-:S04]  /*0080*/  ISETP.LE.AND P0, PT, R2, UR16, PT ;  /* 0x0000001002007c0c */ /* 0x002fc8000bf03270 */
[----:B--2---:R-:W-:-:S13]  /*0090*/  ISETP.GE.OR P0, PT, R0, R3, P0 ;  /* 0x000000030000720c */ /* 0x004fda0000706670 */
[----:B------:R-:W-:Y:S05]  /*00a0*/  @P0 EXIT ;  /* 0x000000000000094d */ /* 0x000fea0003800000 */
[----:B------:R-:W0:Y:S01]  /*00b0*/  LDCU UR9, c[0x0][0x39c] ;  /* 0x00007380ff0977ac */ /* 0x000e220008000800 */
[----:B------:R-:W-:Y:S01]  /*00c0*/  HFMA2 R2, -RZ, RZ, 0, 0 ;  /* 0x00000000ff027431 */ /* 0x000fe200000001ff */
[----:B------:R-:W-:Y:S01]  /*00d0*/  CS2R R8, SRZ ;  /* 0x0000000000087805 */ /* 0x000fe2000001ff00 */
[----:B------:R-:W1:Y:S01]  /*00e0*/  LDCU.64 UR18, c[0x0][0x358] ;  /* 0x00006b00ff1277ac */ /* 0x000e620008000a00 */
[----:B0-----:R-:W-:-:S09]  /*00f0*/  UISETP.GE.AND UP0, UPT, UR9, 0x1, UPT ;  /* 0x000000010900788c */ /* 0x001fd2000bf06270 */
[----:B-1----:R-:W-:Y:S05]  /*0100*/  BRA.U !UP0, `(.L_x_0) ;  /* 0x0000000508587547 */ /* 0x002fea000b800000 */
[----:B------:R-:W-:Y:S02]  /*0110*/  UISETP.GE.U32.AND UP1, UPT, UR9, 0x4, UPT ;  /* 0x000000040900788c */ /* 0x000fe4000bf26070 */
[----:B------:R-:W-:Y:S01]  /*0120*/  IMAD R10, R0, UR9, RZ ;  /* 0x00000009000a7c24 */ /* 0x000fe2000f8e02ff */
[----:B------:R-:W-:Y:S01]  /*0130*/  UIMAD UR5, UR16, UR9, URZ ;  /* 0x00000009100572a4 */ /* 0x000fe2000f8e02ff */
[----:B------:R-:W-:Y:S01]  /*0140*/  CS2R R8, SRZ ;  /* 0x0000000000087805 */ /* 0x000fe2000001ff00 */
[----:B------:R-:W-:Y:S01]  /*0150*/  ULOP3.LUT UR6, UR9, 0x3, URZ, 0xc0, !UPT ;  /* 0x0000000309067892 */ /* 0x000fe2000f8ec0ff */
[----:B------:R-:W-:Y:S01]  /*0160*/  MOV R2, RZ ;  /* 0x000000ff00027202 */ /* 0x000fe20000000f00 */
[----:B------:R-:W-:Y:S01]  /*0170*/  UMOV UR4, URZ ;  /* 0x000000ff00047c82 */ /* 0x000fe20008000000 */
[----:B------:R-:W-:Y:S02]  /*0180*/  USHF.R.S32.HI UR7, URZ, 0x1f, UR5 ;  /* 0x0000001fff077899 */ /* 0x000fe40008011405 */
[----:B------:R-:W-:Y:S01]  /*0190*/  UISETP.NE.AND UP0, UPT, UR6, URZ, UPT ;  /* 0x000000ff0600728c */ /* 0x000fe2000bf05270 */
[----:B------:R-:W-:Y:S10]  /*01a0*/  BRA.U !UP1, `(.L_x_1) ;  /* 0x0000000109cc7547 */ /* 0x000ff4000b800000 */
[----:B------:R-:W0:Y:S01]  /*01b0*/  LDCU.128 UR12, c[0x0][0x380] ;  /* 0x00007000ff0c77ac */ /* 0x000e220008000c00 */
[----:B------:R-:W-:Y:S01]  /*01c0*/  MOV R9, RZ ;  /* 0x000000ff00097202 */ /* 0x000fe20000000f00 */
[----:B------:R-:W-:Y:S01]  /*01d0*/  IMAD.MOV.U32 R11, RZ, RZ, R10 ;  /* 0x000000ffff0b7224 */ /* 0x000fe200078e000a */
[----:B------:R-:W-:Y:S02]  /*01e0*/  ULOP3.LUT UR4, UR9, 0x7ffffffc, URZ, 0xc0, !UPT ;  /* 0x7ffffffc09047892 */ /* 0x000fe4000f8ec0ff */
[----:B0-----:R-:W-:-:S04]  /*01f0*/  ULEA UR8, UP1, UR5, UR14, 0x2 ;  /* 0x0000000e05087291 */ /* 0x001fc8000f8210ff */
[----:B------:R-:W-:Y:S02]  /*0200*/  ULEA.HI.X UR9, UR5, UR15, UR7, 0x2, UP1 ;  /* 0x0000000f05097291 */ /* 0x000fe400088f1407 */
[----:B------:R-:W-:Y:S02]  /*0210*/  UIADD3 UR8, UP2, UPT, UR8, 0x8, URZ ;  /* 0x0000000808087890 */ /* 0x000fe4000ff5e0ff */
[----:B------:R-:W-:Y:S02]  /*0220*/  UIADD3 UR10, UP1, UPT, UR12, 0x8, URZ ;  /* 0x000000080c0a7890 */ /* 0x000fe4000ff3e0ff */
[----:B------:R-:W-:Y:S02]  /*0230*/  UIADD3.X UR9, UPT, UPT, URZ, UR9, URZ, UP2, !UPT ;  /* 0x00000009ff097290 */ /* 0x000fe400097fe4ff */
[----:B------:R-:W-:Y:S01]  /*0240*/  MOV R12, UR8 ;  /* 0x00000008000c7c02 */ /* 0x000fe20008000f00 */
[----:B------:R-:W-:Y:S02]  /*0250*/  UIADD3 UR12, UPT, UPT, -UR4, URZ, URZ ;  /* 0x000000ff040c7290 */ /* 0x000fe4000fffe1ff */
[----:B------:R-:W-:Y:S01]  /*0260*/  UIADD3.X UR11, UPT, UPT, URZ, UR13, URZ, UP1, !UPT ;  /* 0x0000000dff0b7290 */ /* 0x000fe20008ffe4ff */
[----:B------:R-:W-:-:S11]  /*0270*/  MOV R5, UR9 ;  /* 0x0000000900057c02 */ /* 0x000fd60008000f00 */
.L_x_2:
[----:B------:R-:W-:Y:S01]  /*0280*/  MOV R7, UR11 ;  /* 0x0000000b00077c02 */ /* 0x000fe20008000f00 */
[----:B------:R-:W-:Y:S01]  /*0290*/  IMAD.U32 R6, RZ, RZ, UR10 ;  /* 0x0000000aff067e24 */ /* 0x000fe2000f8e00ff */
[----:B------:R-:W-:-:S03]  /*02a0*/  MOV R4, R12 ;  /* 0x0000000c00047202 */ /* 0x000fc60000000f00 */
[C---:B------:R-:W-:Y:S02]  /*02b0*/  IMAD.WIDE R6, R11.reuse, 0x4, R6 ;  /* 0x000000040b067825 */ /* 0x040fe400078e0206 */
[----:B------:R-:W2:Y:S04]  /*02c0*/  LDG.E R17, desc[UR18][R4.64+-0x8] ;  /* 0xfffff81204117981 */ /* 0x000ea8000c1e1900 */
[----:B------:R-:W3:Y:S04]  /*02d0*/  LDG.E R12, desc[UR18][R6.64+-0x8] ;  /* 0xfffff812060c7981 */ /* 0x000ee8000c1e1900 */
[----:B------:R-:W4:Y:S04]  /*02e0*/  LDG.E R20, desc[UR18][R4.64+-0x4] ;  /* 0xfffffc1204147981 */ /* 0x000f28000c1e1900 */
[----:B------:R-:W5:Y:S04]  /*02f0*/  LDG.E R19, desc[UR18][R6.64+-0x4] ;  /* 0xfffffc1206137981 */ /* 0x000f68000c1e1900 */
[----:B------:R-:W5:Y:S04]  /*0300*/  LDG.E R15, desc[UR18][R4.64] ;  /* 0x00000012040f7981 */ /* 0x000f68000c1e1900 */
[----:B------:R-:W5:Y:S04]  /*0310*/  LDG.E R14, desc[UR18][R6.64] ;  /* 0x00000012060e7981 */ /* 0x000f68000c1e1900 */
[----:B------:R0:W5:Y:S04]  /*0320*/  LDG.E R13, desc[UR18][R4.64+0x4] ;  /* 0x00000412040d7981 */ /* 0x000168000c1e1900 */
[----:B------:R1:W5:Y:S01]  /*0330*/  LDG.E R16, desc[UR18][R6.64+0x4] ;  /* 0x0000041206107981 */ /* 0x000362000c1e1900 */
[----:B------:R-:W-:Y:S01]  /*0340*/  UIADD3 UR12, UPT, UPT, UR12, 0x4, URZ ;  /* 0x000000040c0c7890 */ /* 0x000fe2000fffe0ff */
[----:B------:R-:W-:-:S03]  /*0350*/  IADD3 R11, PT, PT, R11, 0x4, RZ ;  /* 0x000000040b0b7810 */ /* 0x000fc60007ffe0ff */
[----:B------:R-:W-:Y:S01]  /*0360*/  UISETP.NE.AND UP1, UPT, UR12, URZ, UPT ;  /* 0x000000ff0c00728c */ /* 0x000fe2000bf25270 */
[----:B--2---:R-:W-:Y:S02]  /*0370*/  I2FP.F32.S32 R18, R17 ;  /* 0x0000001100127245 */ /* 0x004fe40000201400 */
[----:B---3--:R-:W-:-:S03]  /*0380*/  I2FP.F32.S32 R17, R12 ;  /* 0x0000000c00117245 */ /* 0x008fc60000201400 */
[----:B------:R-:W-:Y:S01]  /*0390*/  FFMA R9, R18, R18, R9 ;  /* 0x0000001212097223 */ /* 0x000fe20000000009 */
[----:B------:R-:W-:Y:S02]  /*03a0*/  IADD3 R12, P0, PT, R4, 0x10, RZ ;  /* 0x00000010040c7810 */ /* 0x000fe40007f1e0ff */
[----:B----4-:R-:W-:Y:S01]  /*03b0*/  I2FP.F32.S32 R20, R20 ;  /* 0x0000001400147245 */ /* 0x010fe20000201400 */
[C---:B------:R-:W-:Y:S01]  /*03c0*/  FFMA R2, R17.reuse, R18, R2 ;  /* 0x0000001211027223 */ /* 0x040fe20000000002 */
[----:B------:R-:W-:Y:S01]  /*03d0*/  FFMA R8, R17, R17, R8 ;  /* 0x0000001111087223 */ /* 0x000fe20000000008 */
[----:B0-----:R-:W-:Y:S01]  /*03e0*/  IMAD.X R5, RZ, RZ, R5, P0 ;  /* 0x000000ffff057224 */ /* 0x001fe200000e0605 */
[----:B-----5:R-:W-:Y:S01]  /*03f0*/  I2FP.F32.S32 R19, R19 ;  /* 0x0000001300137245 */ /* 0x020fe20000201400 */
[----:B------:R-:W-:Y:S01]  /*0400*/  FFMA R9, R20, R20, R9 ;  /* 0x0000001414097223 */ /* 0x000fe20000000009 */
[----:B------:R-:W-:-:S03]  /*0410*/  I2FP.F32.S32 R4, R15 ;  /* 0x0000000f00047245 */ /* 0x000fc60000201400 */
[C---:B------:R-:W-:Y:S01]  /*0420*/  FFMA R2, R19.reuse, R20, R2 ;  /* 0x0000001413027223 */ /* 0x040fe20000000002 */
[----:B------:R-:W-:Y:S01]  /*0430*/  FFMA R8, R19, R19, R8 ;  /* 0x0000001313087223 */ /* 0x000fe20000000008 */
[----:B-1----:R-:W-:Y:S01]  /*0440*/  I2FP.F32.S32 R7, R14 ;  /* 0x0000000e00077245 */ /* 0x002fe20000201400 */
[----:B------:R-:W-:Y:S01]  /*0450*/  FFMA R9, R4, R4, R9 ;  /* 0x0000000404097223 */ /* 0x000fe20000000009 */
[----:B------:R-:W-:-:S03]  /*0460*/  I2FP.F32.S32 R6, R13 ;  /* 0x0000000d00067245 */ /* 0x000fc60000201400 */
[C---:B------:R-:W-:Y:S01]  /*0470*/  FFMA R8, R7.reuse, R7, R8 ;  /* 0x0000000707087223 */ /* 0x040fe20000000008 */
[----:B------:R-:W-:Y:S01]  /*0480*/  FFMA R2, R7, R4, R2 ;  /* 0x0000000407027223 */ /* 0x000fe20000000002 */
[----:B------:R-:W-:Y:S01]  /*0490*/  I2FP.F32.S32 R13, R16 ;  /* 0x00000010000d7245 */ /* 0x000fe20000201400 */
[----:B------:R-:W-:-:S04]  /*04a0*/  FFMA R9, R6, R6, R9 ;  /* 0x0000000606097223 */ /* 0x000fc80000000009 */
[C---:B------:R-:W-:Y:S01]  /*04b0*/  FFMA R8, R13.reuse, R13, R8 ;  /* 0x0000000d0d087223 */ /* 0x040fe20000000008 */
[----:B------:R-:W-:Y:S01]  /*04c0*/  FFMA R2, R13, R6, R2 ;  /* 0x000000060d027223 */ /* 0x000fe20000000002 */
[----:B------:R-:W-:Y:S06]  /*04d0*/  BRA.U UP1, `(.L_x_2) ;  /* 0xfffffffd01687547 */ /* 0x000fec000b83ffff */
.L_x_1:
[----:B------:R-:W-:Y:S05]  /*04e0*/  BRA.U !UP0, `(.L_x_0) ;  /* 0x0000000108607547 */ /* 0x000fea000b800000 */
[----:B------:R-:W0:Y:S01]  /*04f0*/  LDC.64 R12, c[0x0][0x380] ;  /* 0x0000e000ff0c7b82 */ /* 0x000e220000000a00 */
[----:B------:R-:W1:Y:S01]  /*0500*/  LDCU.64 UR10, c[0x0][0x388] ;  /* 0x00007100ff0a77ac */ /* 0x000e620008000a00 */
[----:B------:R-:W-:Y:S01]  /*0510*/  IADD3 R11, PT, PT, R10, UR4, RZ ;  /* 0x000000040a0b7c10 */ /* 0x000fe2000fffe0ff */
[----:B------:R-:W-:Y:S02]  /*0520*/  UIADD3 UR8, UP0, UPT, UR5, UR4, URZ ;  /* 0x0000000405087290 */ /* 0x000fe4000ff1e0ff */
[----:B------:R-:W-:Y:S02]  /*0530*/  UIADD3 UR6, UPT, UPT, -UR6, URZ, URZ ;  /* 0x000000ff06067290 */ /* 0x000fe4000fffe1ff */
[----:B------:R-:W-:Y:S02]  /*0540*/  UIADD3.X UR7, UPT, UPT, URZ, UR7, URZ, UP0, !UPT ;  /* 0x00000007ff077290 */ /* 0x000fe400087fe4ff */
[----:B-1----:R-:W-:-:S04]  /*0550*/  ULEA UR5, UP0, UR8, UR10, 0x2 ;  /* 0x0000000a08057291 */ /* 0x002fc8000f8010ff */
[----:B------:R-:W-:-:S12]  /*0560*/  ULEA.HI.X UR7, UR8, UR11, UR7, 0x2, UP0 ;  /* 0x0000000b08077291 */ /* 0x000fd800080f1407 */
.L_x_3:
[----:B------:R-:W-:Y:S01]  /*0570*/  IMAD.U32 R6, RZ, RZ, UR5 ;  /* 0x00000005ff067e24 */ /* 0x000fe2000f8e00ff */
[----:B------:R-:W-:Y:S01]  /*0580*/  MOV R7, UR7 ;  /* 0x0000000700077c02 */ /* 0x000fe20008000f00 */
[----:B0-----:R-:W-:-:S04]  /*0590*/  IMAD.WIDE R4, R11, 0x4, R12 ;  /* 0x000000040b047825 */ /* 0x001fc800078e020c */
[----:B------:R-:W2:Y:S04]  /*05a0*/  LDG.E R6, desc[UR18][R6.64] ;  /* 0x0000001206067981 */ /* 0x000ea8000c1e1900 */
[----:B------:R-:W3:Y:S01]  /*05b0*/  LDG.E R4, desc[UR18][R4.64] ;  /* 0x0000001204047981 */ /* 0x000ee2000c1e1900 */
[----:B------:R-:W-:Y:S02]  /*05c0*/  UIADD3 UR5, UP0, UPT, UR5, 0x4, URZ ;  /* 0x0000000405057890 */ /* 0x000fe4000ff1e0ff */
[----:B------:R-:W-:Y:S02]  /*05d0*/  UIADD3 UR6, UPT, UPT, UR6, 0x1, URZ ;  /* 0x0000000106067890 */ /* 0x000fe4000fffe0ff */
[----:B------:R-:W-:Y:S02]  /*05e0*/  UIADD3.X UR7, UPT, UPT, URZ, UR7, URZ, UP0, !UPT ;  /* 0x00000007ff077290 */ /* 0x000fe400087fe4ff */
[----:B------:R-:W-:Y:S01]  /*05f0*/  UISETP.NE.AND UP0, UPT, UR6, URZ, UPT ;  /* 0x000000ff0600728c */ /* 0x000fe2000bf05270 */
[----:B------:R-:W-:-:S02]  /*0600*/  IADD3 R11, PT, PT, R11, 0x1, RZ ;  /* 0x000000010b0b7810 */ /* 0x000fc40007ffe0ff */
[----:B--2---:R-:W-:Y:S02]  /*0610*/  I2FP.F32.S32 R10, R6 ;  /* 0x00000006000a7245 */ /* 0x004fe40000201400 */
[----:B---3--:R-:W-:-:S03]  /*0620*/  I2FP.F32.S32 R15, R4 ;  /* 0x00000004000f7245 */ /* 0x008fc60000201400 */
[-C--:B------:R-:W-:Y:S02]  /*0630*/  FFMA R9, R10, R10.reuse, R9 ;  /* 0x0000000a0a097223 */ /* 0x080fe40000000009 */
[C---:B------:R-:W-:Y:S01]  /*0640*/  FFMA R8, R15.reuse, R15, R8 ;  /* 0x0000000f0f087223 */ /* 0x040fe20000000008 */
[----:B------:R-:W-:Y:S01]  /*0650*/  FFMA R2, R15, R10, R2 ;  /* 0x0000000a0f027223 */ /* 0x000fe20000000002 */
[----:B------:R-:W-:Y:S06]  /*0660*/  BRA.U UP0, `(.L_x_3) ;  /* 0xfffffffd00c07547 */ /* 0x000fec000b83ffff */
.L_x_0:
[----:B------:R-:W-:-:S04]  /*0670*/  FMNMX R4, R9, R8, PT ;  /* 0x0000000809047209 */ /* 0x000fc80003800000 */
[----:B------:R-:W-:-:S13]  /*0680*/  FSETP.GTU.AND P0, PT, R4, RZ, PT ;  /* 0x000000ff0400720b */ /* 0x000fda0003f0c000 */
[----:B------:R-:W0:Y:S01]  /*0690*/  @!P0 LDC.64 R4, c[0x0][0x390] ;  /* 0x0000e400ff048b82 */ /* 0x000e220000000a00 */
[----:B------:R-:W-:Y:S01]  /*06a0*/  @!P0 IMAD R7, R3, UR16, R0 ;  /* 0x0000001003078c24 */ /* 0x000fe2000f8e0200 */
[----:B------:R-:W-:-:S03]  /*06b0*/  @!P0 MOV R11, 0xbf800000 ;  /* 0xbf800000000b8802 */ /* 0x000fc60000000f00 */
[----:B0-----:R-:W-:-:S05]  /*06c0*/  @!P0 IMAD.WIDE R4, R7, 0x4, R4 ;  /* 0x0000000407048825 */ /* 0x001fca00078e0204 */
[----:B------:R0:W-:Y:S01]  /*06d0*/  @!P0 STG.E desc[UR18][R4.64], R11 ;  /* 0x0000000b04008986 */ /* 0x0001e2000c101912 */
[----:B------:R-:W-:Y:S05]  /*06e0*/  @!P0 EXIT ;  /* 0x000000000000894d */ /* 0x000fea0003800000 */
[----:B------:R-:W-:Y:S01]  /*06f0*/  FSETP.GEU.AND P0, PT, |R8|, 1.175494350822287508e-38, PT ;  /* 0x008000000800780b */ /* 0x000fe20003f0e200 */
[----:B0-----:R-:W0:Y:S01]  /*0700*/  LDC.64 R4, c[0x0][0x390] ;  /* 0x0000e400ff047b82 */ /* 0x001e220000000a00 */
[----:B------:R-:W-:Y:S01]  /*0710*/  FSETP.GEU.AND P1, PT, |R9|, 1.175494350822287508e-38, PT ;  /* 0x008000000900780b */ /* 0x000fe20003f2e200 */
[----:B------:R-:W-:-:S10]  /*0720*/  IMAD R3, R3, UR16, R0 ;  /* 0x0000001003037c24 */ /* 0x000fd4000f8e0200 */
[----:B------:R-:W-:Y:S02]  /*0730*/  @!P0 FMUL R8, R8, 16777216 ;  /* 0x4b80000008088820 */ /* 0x000fe40000400000 */
[----:B------:R-:W-:Y:S02]  /*0740*/  @!P1 FMUL R9, R9, 16777216 ;  /* 0x4b80000009099820 */ /* 0x000fe40000400000 */
[----:B------:R-:W1:Y:S08]  /*0750*/  MUFU.RSQ R7, R8 ;  /* 0x0000000800077308 */ /* 0x000e700000001400 */
[----:B------:R-:W2:Y:S01]  /*0760*/  MUFU.RSQ R6, R9 ;  /* 0x0000000900067308 */ /* 0x000ea20000001400 */
[----:B0-----:R-:W-:-:S04]  /*0770*/  IMAD.WIDE R4, R3, 0x4, R4 ;  /* 0x0000000403047825 */ /* 0x001fc800078e0204 */
[----:B-1----:R-:W-:-:S04]  /*0780*/  @!P0 FMUL R7, R7, 4096 ;  /* 0x4580000007078820 */ /* 0x002fc80000400000 */
[----:B------:R-:W-:Y:S01]  /*0790*/  FMUL R7, R7, R2 ;  /* 0x0000000207077220 */ /* 0x000fe20000400000 */
[----:B--2---:R-:W-:-:S04]  /*07a0*/  @!P1 FMUL R6, R6, 4096 ;  /* 0x4580000006069820 */ /* 0x004fc80000400000 */
[----:B------:R-:W-:-:S05]  /*07b0*/  FMUL R7, R6, R7 ;  /* 0x0000000706077220 */ /* 0x000fca0000400000 */
[----:B------:R-:W-:-:S04]  /*07c0*/  FMNMX R7, R7, -1, !PT ;  /* 0xbf80000007077809 */ /* 0x000fc80007800000 */
[----:B------:R-:W-:-:S05]  /*07d0*/  FMNMX R7, R7, 1, PT ;  /* 0x3f80000007077809 */ /* 0x000fca0003800000 */
[----:B------:R-:W-:Y:S01]  /*07e0*/  STG.E desc[UR18][R4.64], R7 ;  /* 0x0000000704007986 */ /* 0x000fe2000c101912 */
[----:B------:R-:W-:Y:S05]  /*07f0*/  EXIT ;  /* 0x000000000000794d */ /* 0x000fea0003800000 */
.L_x_4:
[----:B------:R-:W-:-:S00]  /*0800*/  BRA `(.L_x_4) ;  /* 0xfffffffc00fc7947 */ /* 0x000fc0000383ffff */
[----:B------:R-:W-:-:S00]  /*0810*/  NOP ;  /* 0x0000000000007918 */ /* 0x000fc00000000000 */
        /* <DEDUP_REMOVED lines=14> */
.L_x_10:


//--------------------- .text._Z18fast_cosine_kernelPiS_Pfii --------------------------
	.section	.text._Z18fast_cosine_kernelPiS_Pfii,"ax",@progbits
	.align	128
        .global         _Z18fast_cosine_kernelPiS_Pfii
        .type           _Z18fast_cosine_kernelPiS_Pfii,@function
        .size           _Z18fast_cosine_kernelPiS_Pfii,(.L_x_11 - _Z18fast_cosine_kernelPiS_Pfii)
        .other          _Z18fast_cosine_kernelPiS_Pfii,@"STO_CUDA_ENTRY STV_DEFAULT"
_Z18fast_cosine_kernelPiS_Pfii:
.text._Z18fast_cosine_kernelPiS_Pfii:
[----:B------:R-:W-:Y:S01]  /*0000*/  LDC R1, c[0x0][0x37c] ;  /* 0x0000df00ff017b82 */ /* 0x000fe20000000800 */
[----:B------:R-:W0:Y:S07]  /*0010*/  S2R R3, SR_TID.X ;  /* 0x0000000000037919 */ /* 0x000e2e0000002100 */
[----:B------:R-:W0:Y:S01]  /*0020*/  S2UR UR4, SR_CTAID.X ;  /* 0x00000000000479c3 */ /* 0x000e220000002500 */
[----:B------:R-:W1:Y:S07]  /*0030*/  LDCU UR5, c[0x0][0x398] ;  /* 0x00007300ff0577ac */ /* 0x000e6e0008000800 */
[----:B------:R-:W0:Y:S02]  /*0040*/  LDC R0, c[0x0][0x360] ;  /* 0x0000d800ff007b82 */ /* 0x000e240000000800 */
[----:B0-----:R-:W-:-:S05]  /*0050*/  IMAD R0, R0, UR4, R3 ;  /* 0x0000000400007c24 */ /* 0x001fca000f8e0203 */
[----:B-1----:R-:W-:-:S13]  /*0060*/  ISETP.GE.AND P0, PT, R0, UR5, PT ;  /* 0x0000000500007c0c */ /* 0x002fda000bf06270 */
        /* <DEDUP_REMOVED lines=9> */
[----:B------:R-:W-:Y:S01]  /*0100*/  ULOP3.LUT UR5, UR6, 0x3, URZ, 0xc0, !UPT ;  /* 0x0000000306057892 */ /* 0x000fe2000f8ec0ff */
[----:B------:R-:W-:Y:S02]  /*0110*/  MOV R8, RZ ;  /* 0x000000ff00087202 */ /* 0x000fe40000000f00 */
[----:B------:R-:W-:Y:S01]  /*0120*/  CS2R R2, SRZ ;  /* 0x0000000000027805 */ /* 0x000fe2000001ff00 */
[----:B------:R-:W-:Y:S01]  /*0130*/  UMOV UR4, URZ ;  /* 0x000000ff00047c82 */ /* 0x000fe20008000000 */
[----:B------:R-:W-:Y:S01]  /*0140*/  UISETP.NE.AND UP0, UPT, UR5, URZ, UPT ;  /* 0x000000ff0500728c */ /* 0x000fe2000bf05270 */
[----:B------:R-:W-:Y:S10]  /*0150*/  BRA.U !UP1, `(.L_x_6) ;  /* 0x0000000109c47547 */ /* 0x000ff4000b800000 */
[----:B------:R-:W0:Y:S01]  /*0160*/  LDCU.128 UR8, c[0x0][0x380] ;  /* 0x00007000ff0877ac */ /* 0x000e220008000c00 */
[----:B------:R-:W-:Y:S01]  /*0170*/  IMAD.MOV.U32 R8, RZ, RZ, RZ ;  /* 0x000000ffff087224 */ /* 0x000fe200078e00ff */
[----:B------:R-:W-:Y:S01]  /*0180*/  MOV R10, R9 ;  /* 0x00000009000a7202 */ /* 0x000fe20000000f00 */
[----:B------:R-:W-:Y:S02]  /*0190*/  ULOP3.LUT UR4, UR6, 0x7ffffffc, URZ, 0xc0, !UPT ;  /* 0x7ffffffc06047892 */ /* 0x000fe4000f8ec0ff */
[----:B0-----:R-:W-:Y:S02]  /*01a0*/  UIADD3 UR6, UP2, UPT, UR10, 0x8, URZ ;  /* 0x000000080a067890 */ /* 0x001fe4000ff5e0ff */
[----:B------:R-:W-:Y:S02]  /*01b0*/  UIADD3 UR8, UP1, UPT, UR8, 0x8, URZ ;  /* 0x0000000808087890 */ /* 0x000fe4000ff3e0ff */
[----:B------:R-:W-:Y:S02]  /*01c0*/  UIADD3.X UR7, UPT, UPT, URZ, UR11, URZ, UP2, !UPT ;  /* 0x0000000bff077290 */ /* 0x000fe400097fe4ff */
[----:B------:R-:W-:Y:S01]  /*01d0*/  MOV R12, UR6 ;  /* 0x00000006000c7c02 */ /* 0x000fe20008000f00 */
[----:B------:R-:W-:-:S02]  /*01e0*/  UIADD3 UR10, UPT, UPT, -UR4, URZ, URZ ;  /* 0x000000ff040a7290 */ /* 0x000fc4000fffe1ff */
[----:B------:R-:W-:Y:S01]  /*01f0*/  UIADD3.X UR9, UPT, UPT, URZ, UR9, URZ, UP1, !UPT ;  /* 0x00000009ff097290 */ /* 0x000fe20008ffe4ff */
[----:B------:R-:W-:-:S11]  /*0200*/  IMAD.U32 R5, RZ, RZ, UR7 ;  /* 0x00000007ff057e24 */ /* 0x000fd6000f8e00ff */
.L_x_7:
[----:B------:R-:W-:Y:S01]  /*0210*/  MOV R6, UR8 ;  /* 0x0000000800067c02 */ /* 0x000fe20008000f00 */
[----:B------:R-:W-:Y:S01]  /*0220*/  IMAD.MOV.U32 R4, RZ, RZ, R12 ;  /* 0x000000ffff047224 */ /* 0x000fe200078e000c */
[----:B------:R-:W-:-:S04]  /*0230*/  MOV R7, UR9 ;  /* 0x0000000900077c02 */ /* 0x000fc80008000f00 */
[----:B------:R-:W2:Y:S01]  /*0240*/  LDG.E R16, desc[UR12][R4.64+-0x8] ;  /* 0xfffff80c04107981 */ /* 0x000ea2000c1e1900 */
[----:B------:R-:W-:-:S03]  /*0250*/  IMAD.WIDE R6, R10, 0x4, R6 ;  /* 0x000000040a067825 */ /* 0x000fc600078e0206 */
[----:B------:R-:W3:Y:S04]  /*0260*/  LDG.E R19, desc[UR12][R4.64+-0x4] ;  /* 0xfffffc0c04137981 */ /* 0x000ee8000c1e1900 */
[----:B------:R-:W4:Y:S04]  /*0270*/  LDG.E R12, desc[UR12][R6.64+-0x8] ;  /* 0xfffff80c060c7981 */ /* 0x000f28000c1e1900 */
[----:B------:R-:W5:Y:S04]  /*0280*/  LDG.E R18, desc[UR12][R6.64+-0x4] ;  /* 0xfffffc0c06127981 */ /* 0x000f68000c1e1900 */
[----:B------:R-:W5:Y:S04]  /*0290*/  LDG.E R11, desc[UR12][R4.64] ;  /* 0x0000000c040b7981 */ /* 0x000f68000c1e1900 */
[----:B------:R-:W5:Y:S04]  /*02a0*/  LDG.E R14, desc[UR12][R6.64] ;  /* 0x0000000c060e7981 */ /* 0x000f68000c1e1900 */
[----:B------:R-:W5:Y:S04]  /*02b0*/  LDG.E R13, desc[UR12][R4.64+0x4] ;  /* 0x0000040c040d7981 */ /* 0x000f68000c1e1900 */
[----:B------:R-:W5:Y:S01]  /*02c0*/  LDG.E R15, desc[UR12][R6.64+0x4] ;  /* 0x0000040c060f7981 */ /* 0x000f62000c1e1900 */
[----:B------:R-:W-:-:S04]  /*02d0*/  UIADD3 UR10, UPT, UPT, UR10, 0x4, URZ ;  /* 0x000000040a0a7890 */ /* 0x000fc8000fffe0ff */
[----:B------:R-:W-:Y:S01]  /*02e0*/  UISETP.NE.AND UP1, UPT, UR10, URZ, UPT ;  /* 0x000000ff0a00728c */ /* 0x000fe2000bf25270 */
[----:B------:R-:W-:Y:S02]  /*02f0*/  IADD3 R10, PT, PT, R10, 0x4, RZ ;  /* 0x000000040a0a7810 */ /* 0x000fe40007ffe0ff */
[----:B--2---:R-:W-:Y:S02]  /*0300*/  I2FP.F32.S32 R17, R16 ;  /* 0x0000001000117245 */ /* 0x004fe40000201400 */
[----:B---3--:R-:W-:Y:S02]  /*0310*/  I2FP.F32.S32 R19, R19 ;  /* 0x0000001300137245 */ /* 0x008fe40000201400 */
[----:B----4-:R-:W-:Y:S01]  /*0320*/  I2FP.F32.S32 R16, R12 ;  /* 0x0000000c00107245 */ /* 0x010fe20000201400 */
[----:B------:R-:W-:Y:S01]  /*0330*/  FFMA R8, R17, R17, R8 ;  /* 0x0000001111087223 */ /* 0x000fe20000000008 */
[----:B-----5:R-:W-:-:S03]  /*0340*/  I2FP.F32.S32 R18, R18 ;  /* 0x0000001200127245 */ /* 0x020fc60000201400 */
[C---:B------:R-:W-:Y:S01]  /*0350*/  FFMA R2, R16.reuse, R17, R2 ;  /* 0x0000001110027223 */ /* 0x040fe20000000002 */
[----:B------:R-:W-:Y:S01]  /*0360*/  FFMA R3, R16, R16, R3 ;  /* 0x0000001010037223 */ /* 0x000fe20000000003 */
[----:B------:R-:W-:Y:S01]  /*0370*/  FFMA R8, R19, R19, R8 ;  /* 0x0000001313087223 */ /* 0x000fe20000000008 */
[----:B------:R-:W-:Y:S01]  /*0380*/  I2FP.F32.S32 R11, R11 ;  /* 0x0000000b000b7245 */ /* 0x000fe20000201400 */
[C---:B------:R-:W-:Y:S01]  /*0390*/  FFMA R2, R18.reuse, R19, R2 ;  /* 0x0000001312027223 */ /* 0x040fe20000000002 */
[----:B------:R-:W-:Y:S01]  /*03a0*/  FFMA R3, R18, R18, R3 ;  /* 0x0000001212037223 */ /* 0x000fe20000000003 */
[----:B------:R-:W-:Y:S02]  /*03b0*/  I2FP.F32.S32 R14, R14 ;  /* 0x0000000e000e7245 */ /* 0x000fe40000201400 */
[----:B------:R-:W-:Y:S01]  /*03c0*/  IADD3 R12, P0, PT, R4, 0x10, RZ ;  /* 0x00000010040c7810 */ /* 0x000fe20007f1e0ff */
[----:B------:R-:W-:Y:S01]  /*03d0*/  FFMA R8, R11, R11, R8 ;  /* 0x0000000b0b087223 */ /* 0x000fe20000000008 */
[----:B------:R-:W-:Y:S01]  /*03e0*/  I2FP.F32.S32 R13, R13 ;  /* 0x0000000d000d7245 */ /* 0x000fe20000201400 */
[C---:B------:R-:W-:Y:S01]  /*03f0*/  FFMA R3, R14.reuse, R14, R3 ;  /* 0x0000000e0e037223 */ /* 0x040fe20000000003 */
[----:B------:R-:W-:Y:S01]  /*0400*/  FFMA R2, R14, R11, R2 ;  /* 0x0000000b0e027223 */ /* 0x000fe20000000002 */
[----:B------:R-:W-:-:S02]  /*0410*/  I2FP.F32.S32 R4, R15 ;  /* 0x0000000f00047245 */ /* 0x000fc40000201400 */
[----:B------:R-:W-:Y:S01]  /*0420*/  FFMA R8, R13, R13, R8 ;  /* 0x0000000d0d087223 */ /* 0x000fe20000000008 */
[----:B------:R-:W-:Y:S02]  /*0430*/  IADD3.X R5, PT, PT, RZ, R5, RZ, P0, !PT ;  /* 0x00000005ff057210 */ /* 0x000fe400007fe4ff */
[C---:B------:R-:W-:Y:S01]  /*0440*/  FFMA R3, R4.reuse, R4, R3 ;  /* 0x0000000404037223 */ /* 0x040fe20000000003 */
[----:B------:R-:W-:Y:S01]  /*0450*/  FFMA R2, R4, R13, R2 ;  /* 0x0000000d04027223 */ /* 0x000fe20000000002 */
[----:B------:R-:W-:Y:S06]  /*0460*/  BRA.U UP1, `(.L_x_7) ;  /* 0xfffffffd01687547 */ /* 0x000fec000b83ffff */
.L_x_6:
[----:B------:R-:W-:Y:S05]  /*0470*/  BRA.U !UP0, `(.L_x_5) ;  /* 0x0000000108547547 */ /* 0x000fea000b800000 */
[----:B------:R-:W0:Y:S01]  /*0480*/  LDC.64 R10, c[0x0][0x380] ;  /* 0x0000e000ff0a7b82 */ /* 0x000e220000000a00 */
[----:B------:R-:W1:Y:S01]  /*0490*/  LDCU.64 UR6, c[0x0][0x388] ;  /* 0x00007100ff0677ac */ /* 0x000e620008000a00 */
[----:B------:R-:W-:Y:S01]  /*04a0*/  VIADD R9, R9, UR4 ;  /* 0x0000000409097c36 */ /* 0x000fe20008000000 */
[----:B------:R-:W-:Y:S02]  /*04b0*/  UIADD3 UR5, UPT, UPT, -UR5, URZ, URZ ;  /* 0x000000ff05057290 */ /* 0x000fe4000fffe1ff */
[----:B-1----:R-:W-:-:S12]  /*04c0*/  UIMAD.WIDE.U32 UR6, UR4, 0x4, UR6 ;  /* 0x00000004040678a5 */ /* 0x002fd8000f8e0006 */
.L_x_8:
[----:B------:R-:W-:Y:S01]  /*04d0*/  MOV R6, UR6 ;  /* 0x0000000600067c02 */ /* 0x000fe20008000f00 */
[----:B0-----:R-:W-:Y:S01]  /*04e0*/  IMAD.WIDE R4, R9, 0x4, R10 ;  /* 0x0000000409047825 */ /* 0x001fe200078e020a */
[----:B------:R-:W-:-:S05]  /*04f0*/  MOV R7, UR7 ;  /* 0x0000000700077c02 */ /* 0x000fca0008000f00 */
[----:B------:R-:W2:Y:S04]  /*0500*/  LDG.E R4, desc[UR12][R4.64] ;  /* 0x0000000c04047981 */ /* 0x000ea8000c1e1900 */
[----:B------:R-:W3:Y:S01]  /*0510*/  LDG.E R6, desc[UR12][R6.64] ;  /* 0x0000000c06067981 */ /* 0x000ee2000c1e1900 */
[----:B------:R-:W-:Y:S01]  /*0520*/  UIADD3 UR6, UP0, UPT, UR6, 0x4, URZ ;  /* 0x0000000406067890 */ /* 0x000fe2000ff1e0ff */
[----:B------:R-:W-:Y:S01]  /*0530*/  VIADD R9, R9, 0x1 ;  /* 0x0000000109097836 */ /* 0x000fe20000000000 */
[----:B------:R-:W-:Y:S02]  /*0540*/  UIADD3 UR5, UPT, UPT, UR5, 0x1, URZ ;  /* 0x0000000105057890 */ /* 0x000fe4000fffe0ff */
[----:B------:R-:W-:Y:S02]  /*0550*/  UIADD3.X UR7, UPT, UPT, URZ, UR7, URZ, UP0, !UPT ;  /* 0x00000007ff077290 */ /* 0x000fe400087fe4ff */
[----:B------:R-:W-:Y:S01]  /*0560*/  UISETP.NE.AND UP0, UPT, UR5, URZ, UPT ;  /* 0x000000ff0500728c */ /* 0x000fe2000bf05270 */
[----:B--2---:R-:W-:-:S02]  /*0570*/  I2FP.F32.S32 R12, R4 ;  /* 0x00000004000c7245 */ /* 0x004fc40000201400 */
[----:B---3--:R-:W-:-:S03]  /*0580*/  I2FP.F32.S32 R13, R6 ;  /* 0x00000006000d7245 */ /* 0x008fc60000201400 */
[C---:B------:R-:W-:Y:S02]  /*0590*/  FFMA R3, R12.reuse, R12, R3 ;  /* 0x0000000c0c037223 */ /* 0x040fe40000000003 */
[-C--:B------:R-:W-:Y:S01]  /*05a0*/  FFMA R8, R13, R13.reuse, R8 ;  /* 0x0000000d0d087223 */ /* 0x080fe20000000008 */
[----:B------:R-:W-:Y:S01]  /*05b0*/  FFMA R2, R12, R13, R2 ;  /* 0x0000000d0c027223 */ /* 0x000fe20000000002 */
[----:B------:R-:W-:Y:S06]  /*05c0*/  BRA.U UP0, `(.L_x_8) ;  /* 0xfffffffd00c07547 */ /* 0x000fec000b83ffff */
.L_x_5:
[----:B------:R-:W-:-:S04]  /*05d0*/  MOV R7, R3 ;  /* 0x0000000300077202 */ /* 0x000fc80000000f00 */
[----:B------:R-:W-:-:S04]  /*05e0*/  FMNMX R3, R8, R7, PT ;  /* 0x0000000708037209 */ /* 0x000fc80003800000 */
[----:B------:R-:W-:-:S13]  /*05f0*/  FSETP.GTU.AND P0, PT, R3, RZ, PT ;  /* 0x000000ff0300720b */ /* 0x000fda0003f0c000 */
[----:B------:R-:W0:Y:S01]  /*0600*/  @!P0 LDC.64 R4, c[0x0][0x390] ;  /* 0x0000e400ff048b82 */ /* 0x000e220000000a00 */
[----:B------:R-:W-:Y:S01]  /*0610*/  @!P0 MOV R3, 0xbf800000 ;  /* 0xbf80000000038802 */ /* 0x000fe20000000f00 */
[----:B0-----:R-:W-:-:S05]  /*0620*/  @!P0 IMAD.WIDE R4, R0, 0x4, R4 ;  /* 0x0000000400048825 */ /* 0x001fca00078e0204 */
[----:B------:R0:W-:Y:S01]  /*0630*/  @!P0 STG.E desc[UR12][R4.64], R3 ;  /* 0x0000000304008986 */ /* 0x0001e2000c10190c */
[----:B------:R-:W-:Y:S05]  /*0640*/  @!P0 EXIT ;  /* 0x000000000000894d */ /* 0x000fea0003800000 */
[----:B------:R-:W-:Y:S01]  /*0650*/  FSETP.GEU.AND P0, PT, |R7|, 1.175494350822287508e-38, PT ;  /* 0x008000000700780b */ /* 0x000fe20003f0e200 */
[----:B0-----:R-:W0:Y:S01]  /*0660*/  LDC.64 R4, c[0x0][0x390] ;  /* 0x0000e400ff047b82 */ /* 0x001e220000000a00 */
[----:B------:R-:W-:-:S11]  /*0670*/  FSETP.GEU.AND P1, PT, |R8|, 1.175494350822287508e-38, PT ;  /* 0x008000000800780b */ /* 0x000fd60003f2e200 */
        /* <DEDUP_REMOVED lines=13> */
.L_x_9:
        /* <DEDUP_REMOVED lines=11> */
.L_x_11:


//--------------------- .nv.shared.reserved.0     --------------------------
	.section	.nv.shared.reserved.0,"aw",@nobits
	.weak		__nv_reservedSMEM_offset_0_alias
	.size		__nv_reservedSMEM_offset_0_alias, 0, 64
	.other		__nv_reservedSMEM_offset_0_alias,@"STO_CUDA_RESERVED_SHARED STV_DEFAULT"
__nv_reservedSMEM_offset_0_alias:
	.zero		0
	.zero		64


//--------------------- .nv.constant0._Z19batch_cosine_kernelPiS_Pfiii --------------------------
	.section	.nv.constant0._Z19batch_cosine_kernelPiS_Pfiii,"a",@progbits
	.sectionflags	@""
	.align	4
.nv.constant0._Z19batch_cosine_kernelPiS_Pfiii:
	.zero		932


//--------------------- .nv.constant0._Z18fast_cosine_kernelPiS_Pfii --------------------------
	.section	.nv.constant0._Z18fast_cosine_kernelPiS_Pfii,"a",@progbits
	.sectionflags	@""
	.align	4
.nv.constant0._Z18fast_cosine_kernelPiS_Pfii:
	.zero		928


//--------------------- SYMBOLS --------------------------

	.type		.nv.reservedSmem.offset0,@object
	.size		.nv.reservedSmem.offset0,0x4
